	.headerflags	@"EF_CUDA_TEXMODE_UNIFIED EF_CUDA_64BIT_ADDRESS EF_CUDA_ACCELERATORS EF_CUDA_SM90 EF_CUDA_VIRTUAL_SM(EF_CUDA_SM90)"
	.elftype	@"ET_EXEC"


//--------------------- .nv.info                  --------------------------
	.section	.nv.info,"",@"SHT_CUDA_INFO"
	.align	4


	//----- nvinfo : EIATTR_REGCOUNT
	.align		4
        /*0000*/ 	.byte	0x04, 0x2f
        /*0002*/ 	.short	(.L_1 - .L_0)
	.align		4
.L_0:
        /*0004*/ 	.word	index@(triton_poi_fused_clone_5)
        /*0008*/ 	.word	0x00000013


	//----- nvinfo : EIATTR_MIN_STACK_SIZE
	.align		4
.L_1:
        /*000c*/ 	.byte	0x04, 0x12
        /*000e*/ 	.short	(.L_3 - .L_2)
	.align		4
.L_2:
        /*0010*/ 	.word	index@(triton_poi_fused_clone_5)
        /*0014*/ 	.word	0x00000000


	//----- nvinfo : EIATTR_FRAME_SIZE
	.align		4
.L_3:
        /*0018*/ 	.byte	0x04, 0x11
        /*001a*/ 	.short	(.L_5 - .L_4)
	.align		4
.L_4:
        /*001c*/ 	.word	index@(triton_poi_fused_clone_5)
        /*0020*/ 	.word	0x00000000


	//----- nvinfo : EIATTR_MIN_STACK_SIZE
	.align		4
.L_5:
        /*0024*/ 	.byte	0x04, 0x12
        /*0026*/ 	.short	(.L_7 - .L_6)
	.align		4
.L_6:
        /*0028*/ 	.word	index@(triton_poi_fused_clone_5)
        /*002c*/ 	.word	0x00000000
.L_7:


//--------------------- .nv.info.triton_poi_fused_clone_5 --------------------------
	.section	.nv.info.triton_poi_fused_clone_5,"",@"SHT_CUDA_INFO"
	.sectionflags	@""
	.align	4


	//----- nvinfo : EIATTR_CUDA_API_VERSION
	.align		4
        /*0000*/ 	.byte	0x04, 0x37
        /*0002*/ 	.short	(.L_9 - .L_8)
.L_8:
        /*0004*/ 	.word	0x0000007c


	//----- nvinfo : EIATTR_KPARAM_INFO
	.align		4
.L_9:
        /*0008*/ 	.byte	0x04, 0x17
        /*000a*/ 	.short	(.L_11 - .L_10)
.L_10:
        /*000c*/ 	.word	0x00000000
        /*0010*/ 	.short	0x0004
        /*0012*/ 	.short	0x001c
        /*0014*/ 	.byte	0x00, 0xf0, 0x11, 0x00


	//----- nvinfo : EIATTR_KPARAM_INFO
	.align		4
.L_11:
        /*0018*/ 	.byte	0x04, 0x17
        /*001a*/ 	.short	(.L_13 - .L_12)
.L_12:
        /*001c*/ 	.word	0x00000000
        /*0020*/ 	.short	0x0003
        /*0022*/ 	.short	0x0018
        /*0024*/ 	.byte	0x00, 0xf0, 0x11, 0x00


	//----- nvinfo : EIATTR_KPARAM_INFO
	.align		4
.L_13:
        /*0028*/ 	.byte	0x04, 0x17
        /*002a*/ 	.short	(.L_15 - .L_14)
.L_14:
        /*002c*/ 	.word	0x00000000
        /*0030*/ 	.short	0x0002
        /*0032*/ 	.short	0x0010
        /*0034*/ 	.byte	0x00, 0xf4, 0x21, 0x00


	//----- nvinfo : EIATTR_KPARAM_INFO
	.align		4
.L_15:
        /*0038*/ 	.byte	0x04, 0x17
        /*003a*/ 	.short	(.L_17 - .L_16)
.L_16:
        /*003c*/ 	.word	0x00000000
        /*0040*/ 	.short	0x0001
        /*0042*/ 	.short	0x0008
        /*0044*/ 	.byte	0x00, 0xf4, 0x21, 0x00


	//----- nvinfo : EIATTR_KPARAM_INFO
	.align		4
.L_17:
        /*0048*/ 	.byte	0x04, 0x17
        /*004a*/ 	.short	(.L_19 - .L_18)
.L_18:
        /*004c*/ 	.word	0x00000000
        /*0050*/ 	.short	0x0000
        /*0052*/ 	.short	0x0000
        /*0054*/ 	.byte	0x00, 0xf4, 0x21, 0x00


	//----- nvinfo : EIATTR_SPARSE_MMA_MASK
	.align		4
.L_19:
        /*0058*/ 	.byte	0x03, 0x50
        /*005a*/ 	.short	0x0000


	//----- nvinfo : EIATTR_MAXREG_COUNT
	.align		4
        /*005c*/ 	.byte	0x03, 0x1b
        /*005e*/ 	.short	0x00ff


	//----- nvinfo : EIATTR_EXIT_INSTR_OFFSETS
	.align		4
        /*0060*/ 	.byte	0x04, 0x1c
        /*0062*/ 	.short	(.L_21 - .L_20)


	//   ....[0]....
.L_20:
        /*0064*/ 	.word	0x00000380


	//   ....[1]....
        /*0068*/ 	.word	0x000003f0


	//----- nvinfo : EIATTR_REQNTID
	.align		4
.L_21:
        /*006c*/ 	.byte	0x04, 0x10
        /*006e*/ 	.short	(.L_23 - .L_22)
.L_22:
        /*0070*/ 	.word	0x00000080
        /*0074*/ 	.word	0x00000001
        /*0078*/ 	.word	0x00000001


	//----- nvinfo : EIATTR_CBANK_PARAM_SIZE
	.align		4
.L_23:
        /*007c*/ 	.byte	0x03, 0x19
        /*007e*/ 	.short	0x0020


	//----- nvinfo : EIATTR_PARAM_CBANK
	.align		4
        /*0080*/ 	.byte	0x04, 0x0a
        /*0082*/ 	.short	(.L_25 - .L_24)
	.align		4
.L_24:
        /*0084*/ 	.word	index@(.nv.constant0.triton_poi_fused_clone_5)
        /*0088*/ 	.short	0x0210
        /*008a*/ 	.short	0x0020


	//----- nvinfo : EIATTR_SW_WAR
	.align		4
.L_25:
        /*008c*/ 	.byte	0x04, 0x36
        /*008e*/ 	.short	(.L_27 - .L_26)
.L_26:
        /*0090*/ 	.word	0x00000008
.L_27:


//--------------------- .nv.callgraph             --------------------------
	.section	.nv.callgraph,"",@"SHT_CUDA_CALLGRAPH"
	.align	4
	.sectionentsize	8
	.align		4
        /*0000*/ 	.word	0x00000000
	.align		4
        /*0004*/ 	.word	0xffffffff
	.align		4
        /*0008*/ 	.word	0x00000000
	.align		4
        /*000c*/ 	.word	0xfffffffe
	.align		4
        /*0010*/ 	.word	0x00000000
	.align		4
        /*0014*/ 	.word	0xfffffffd
	.align		4
        /*0018*/ 	.word	0x00000000
	.align		4
        /*001c*/ 	.word	0xfffffffc


//--------------------- .text.triton_poi_fused_clone_5 --------------------------
	.section	.text.triton_poi_fused_clone_5,"ax",@progbits
	.sectionflags	@"SHF_BARRIERS=1"
	.align	128
        .global         triton_poi_fused_clone_5
        .type           triton_poi_fused_clone_5,@function
        .size           triton_poi_fused_clone_5,(.L_x_1 - triton_poi_fused_clone_5)
        .other          triton_poi_fused_clone_5,@"STO_CUDA_ENTRY STV_DEFAULT"
triton_poi_fused_clone_5:
.text.triton_poi_fused_clone_5:
[----:B------:R-:W0:Y:S02]  /*0000*/  LDC R1, c[0x0][0x28] ;  /* 0x00000a00ff017b82 */ /* 0x000e240000000800 */
[----:B------:R-:W1:Y:S01]  /*0010*/  S2R R0, SR_TID.X ;  /* 0x0000000000007919 */ /* 0x000e620000002100 */
[----:B------:R-:W2:Y:S01]  /*0020*/  S2UR UR4, SR_CTAID.Y ;  /* 0x00000000000479c3 */ /* 0x000ea20000002600 */
[----:B------:R-:W-:Y:S01]  /*0030*/  ULDC.64 UR8, c[0x0][0x208] ;  /* 0x0000820000087ab9 */ /* 0x000fe20000000a00 */
[----:B------:R-:W3:Y:S06]  /*0040*/  S2R R6, SR_CTAID.X ;  /* 0x0000000000067919 */ /* 0x000eec0000002500 */
[----:B------:R-:W4:Y:S08]  /*0050*/  LDC.64 R4, c[0x0][0x210] ;  /* 0x00008400ff047b82 */ /* 0x000f300000000a00 */
[----:B------:R-:W5:Y:S01]  /*0060*/  LDC.64 R2, c[0x0][0x218] ;  /* 0x00008600ff027b82 */ /* 0x000f620000000a00 */
[----:B--2---:R-:W-:Y:S01]  /*0070*/  USHF.L.U32 UR4, UR4, 0x2, URZ ;  /* 0x0000000204047899 */ /* 0x004fe2000800063f */
[----:B-1----:R-:W-:-:S02]  /*0080*/  LOP3.LUT R7, R0, 0x1, RZ, 0xc0, !PT ;  /* 0x0000000100077812 */ /* 0x002fc400078ec0ff */
[----:B------:R-:W-:-:S03]  /*0090*/  SHF.R.U32.HI R13, RZ, 0x1, R0 ;  /* 0x00000001ff0d7819 */ /* 0x000fc60000011600 */
[----:B------:R-:W-:Y:S01]  /*00a0*/  LEA R8, R7, UR4, 0x1 ;  /* 0x0000000407087c11 */ /* 0x000fe2000f8e08ff */
[----:B---3--:R-:W-:Y:S01]  /*00b0*/  IMAD.SHL.U32 R6, R6, 0x40, RZ ;  /* 0x0000004006067824 */ /* 0x008fe200078e00ff */
[----:B------:R-:W-:Y:S02]  /*00c0*/  SGXT.U32 R13, R13, 0x6 ;  /* 0x000000060d0d781a */ /* 0x000fe40000000000 */
[----:B------:R-:W-:Y:S02]  /*00d0*/  SHF.R.S32.HI R9, RZ, 0x1f, R8 ;  /* 0x0000001fff097819 */ /* 0x000fe40000011408 */
[----:B------:R-:W-:Y:S02]  /*00e0*/  ISETP.GE.AND P1, PT, R8, 0x10, PT ;  /* 0x000000100800780c */ /* 0x000fe40003f26270 */
[----:B------:R-:W-:Y:S02]  /*00f0*/  LEA.HI R10, R9, R8, RZ, 0x2 ;  /* 0x00000008090a7211 */ /* 0x000fe400078f10ff */
[----:B------:R-:W-:-:S02]  /*0100*/  LOP3.LUT R9, R6, R13, RZ, 0xfc, !PT ;  /* 0x0000000d06097212 */ /* 0x000fc400078efcff */
[----:B------:R-:W-:Y:S02]  /*0110*/  LOP3.LUT R11, R10, 0xfffffffc, RZ, 0xc0, !PT ;  /* 0xfffffffc0a0b7812 */ /* 0x000fe400078ec0ff */
[C---:B------:R-:W-:Y:S02]  /*0120*/  ISETP.GE.AND P0, PT, R9.reuse, 0x40, PT ;  /* 0x000000400900780c */ /* 0x040fe40003f06270 */
[C---:B------:R-:W-:Y:S02]  /*0130*/  IADD3 R11, R8.reuse, 0x8, -R11 ;  /* 0x00000008080b7810 */ /* 0x040fe40007ffe80b */
[----:B------:R-:W-:Y:S02]  /*0140*/  SHF.R.S32.HI R10, RZ, 0x2, R10 ;  /* 0x00000002ff0a7819 */ /* 0x000fe4000001140a */
[----:B------:R-:W-:Y:S01]  /*0150*/  ISETP.LT.AND P0, PT, R8, 0x10, !P0 ;  /* 0x000000100800780c */ /* 0x000fe20004701270 */
[----:B------:R-:W-:-:S04]  /*0160*/  IMAD R15, R9, 0xc, R11 ;  /* 0x0000000c090f7824 */ /* 0x000fc800078e020b */
[----:B------:R-:W-:Y:S02]  /*0170*/  IMAD R9, R10, 0x300, R15 ;  /* 0x000003000a097824 */ /* 0x000fe400078e020f */
[----:B-----5:R-:W-:Y:S01]  /*0180*/  IMAD.WIDE.U32 R10, R11, 0x4, R2 ;  /* 0x000000040b0a7825 */ /* 0x020fe200078e0002 */
[----:B------:R-:W-:-:S03]  /*0190*/  CS2R R2, SRZ ;  /* 0x0000000000027805 */ /* 0x000fc6000001ff00 */
[----:B----4-:R-:W-:Y:S01]  /*01a0*/  IMAD.WIDE R8, R9, 0x4, R4 ;  /* 0x0000000409087825 */ /* 0x010fe200078e0204 */
[----:B------:R-:W-:-:S04]  /*01b0*/  CS2R R4, SRZ ;  /* 0x0000000000047805 */ /* 0x000fc8000001ff00 */
[----:B------:R1:W2:Y:S04]  /*01c0*/  @P0 LDG.E.EL.64 R2, desc[UR8][R8.64] ;  /* 0x0000000808020981 */ /* 0x0002a8000c2e1b00 */
[----:B------:R-:W2:Y:S01]  /*01d0*/  @!P1 LDG.E.EL.64 R4, desc[UR8][R10.64] ;  /* 0x000000080a049981 */ /* 0x000ea2000c2e1b00 */
[----:B------:R-:W3:Y:S01]  /*01e0*/  S2UR UR6, SR_CgaCtaId ;  /* 0x00000000000679c3 */ /* 0x000ee20000008800 */
[----:B------:R-:W-:Y:S01]  /*01f0*/  UMOV UR5, 0x400 ;  /* 0x0000040000057882 */ /* 0x000fe20000000000 */
[----:B------:R-:W-:-:S05]  /*0200*/  IMAD.SHL.U32 R12, R7, 0x80, RZ ;  /* 0x00000080070c7824 */ /* 0x000fca00078e00ff */
[----:B------:R-:W-:Y:S01]  /*0210*/  LOP3.LUT R13, R12, R13, RZ, 0xfc, !PT ;  /* 0x0000000d0c0d7212 */ /* 0x000fe200078efcff */
[----:B------:R-:W-:Y:S01]  /*0220*/  IMAD.SHL.U32 R15, R0, 0x2, RZ ;  /* 0x00000002000f7824 */ /* 0x000fe200078e00ff */
[----:B---3--:R-:W-:-:S06]  /*0230*/  UPRMT UR5, UR6, 0x654, UR5 ;  /* 0x0000065406057896 */ /* 0x008fcc0008000005 */
[----:B------:R-:W-:Y:S02]  /*0240*/  LEA R14, R7, UR5, 0x3 ;  /* 0x00000005070e7c11 */ /* 0x000fe4000f8e18ff */
[----:B------:R-:W-:-:S03]  /*0250*/  LEA.HI R12, R12, UR5, RZ, 0x1c ;  /* 0x000000050c0c7c11 */ /* 0x000fc6000f8fe0ff */
[C---:B------:R-:W-:Y:S02]  /*0260*/  IMAD R7, R13.reuse, 0x4, R14 ;  /* 0x000000040d077824 */ /* 0x040fe400078e020e */
[----:B------:R-:W-:Y:S01]  /*0270*/  IMAD R12, R13, 0x4, R12 ;  /* 0x000000040d0c7824 */ /* 0x000fe200078e020c */
[----:B------:R-:W-:Y:S02]  /*0280*/  SHF.R.U32.HI R16, RZ, 0x5, R0 ;  /* 0x00000005ff107819 */ /* 0x000fe40000011600 */
[----:B------:R-:W-:Y:S02]  /*0290*/  LOP3.LUT R15, R6, 0x3e, R15, 0xf8, !PT ;  /* 0x0000003e060f7812 */ /* 0x000fe400078ef80f */
[----:B------:R-:W-:Y:S02]  /*02a0*/  SGXT.U32 R6, R16, 0x2 ;  /* 0x000000021006781a */ /* 0x000fe40000000000 */
[----:B------:R-:W-:Y:S02]  /*02b0*/  ISETP.GE.AND P0, PT, R15, 0x40, PT ;  /* 0x000000400f00780c */ /* 0x000fe40003f06270 */
[----:B------:R-:W-:-:S02]  /*02c0*/  LOP3.LUT R6, R6, UR4, RZ, 0xfc, !PT ;  /* 0x0000000406067c12 */ /* 0x000fc4000f8efcff */
[----:B-1----:R-:W-:Y:S02]  /*02d0*/  SHF.R.U32.HI R8, RZ, 0x3, R0 ;  /* 0x00000003ff087819 */ /* 0x002fe40000011600 */
[----:B------:R-:W-:Y:S01]  /*02e0*/  ISETP.LT.AND P0, PT, R6, 0x10, !P0 ;  /* 0x000000100600780c */ /* 0x000fe20004701270 */
[----:B------:R-:W-:Y:S01]  /*02f0*/  IMAD.SHL.U32 R0, R0, 0x8, RZ ;  /* 0x0000000800007824 */ /* 0x000fe200078e00ff */
[----:B------:R-:W-:-:S04]  /*0300*/  LOP3.LUT R8, R8, 0xc, RZ, 0xc0, !PT ;  /* 0x0000000c08087812 */ /* 0x000fc800078ec0ff */
[----:B------:R-:W-:-:S04]  /*0310*/  LOP3.LUT R9, R0, 0x3f8, RZ, 0xc0, !PT ;  /* 0x000003f800097812 */ /* 0x000fc800078ec0ff */
[----:B------:R-:W-:Y:S01]  /*0320*/  IADD3 R8, R9, UR5, R8 ;  /* 0x0000000509087c10 */ /* 0x000fe2000fffe008 */
[----:B--2---:R-:W-:Y:S01]  /*0330*/  FADD R2, R4, R2 ;  /* 0x0000000204027221 */ /* 0x004fe20000000000 */
[----:B------:R-:W-:-:S04]  /*0340*/  FADD R3, R5, R3 ;  /* 0x0000000305037221 */ /* 0x000fc80000000000 */
[----:B------:R1:W-:Y:S04]  /*0350*/  STS [R7], R2 ;  /* 0x0000000207007388 */ /* 0x0003e80000000800 */
[----:B------:R1:W-:Y:S01]  /*0360*/  STS [R12+0x104], R3 ;  /* 0x000104030c007388 */ /* 0x0003e20000000800 */
[----:B------:R-:W-:Y:S06]  /*0370*/  BAR.SYNC.DEFER_BLOCKING 0x0 ;  /* 0x0000000000007b1d */ /* 0x000fec0000010000 */
[----:B-1----:R-:W-:Y:S05]  /*0380*/  @!P0 EXIT ;  /* 0x000000000000894d */ /* 0x002fea0003800000 */
[----:B------:R-:W-:Y:S01]  /*0390*/  LDS R4, [R8] ;  /* 0x0000000008047984 */ /* 0x000fe20000000800 */
[----:B------:R-:W0:Y:S01]  /*03a0*/  LDC.64 R2, c[0x0][0x220] ;  /* 0x00008800ff027b82 */ /* 0x000e220000000a00 */
[----:B------:R-:W-:Y:S02]  /*03b0*/  IMAD R15, R6, 0x40, R15 ;  /* 0x00000040060f7824 */ /* 0x000fe400078e020f */
[----:B------:R-:W1:Y:S02]  /*03c0*/  LDS R5, [R8+0x4] ;  /* 0x0000040008057984 */ /* 0x000e640000000800 */
[----:B0-----:R-:W-:-:S05]  /*03d0*/  IMAD.WIDE R2, R15, 0x4, R2 ;  /* 0x000000040f027825 */ /* 0x001fca00078e0202 */
[----:B-1----:R-:W-:Y:S01]  /*03e0*/  STG.E.64 desc[UR8][R2.64], R4 ;  /* 0x0000000402007986 */ /* 0x002fe2000c101b08 */
[----:B------:R-:W-:Y:S05]  /*03f0*/  EXIT ;  /* 0x000000000000794d */ /* 0x000fea0003800000 */
.L_x_0:
[----:B------:R-:W-:-:S00]  /*0400*/  BRA `(.L_x_0) ;  /* 0xfffffffc00fc7947 */ /* 0x000fc0000383ffff */
[----:B------:R-:W-:-:S00]  /*0410*/  NOP ;  /* 0x0000000000007918 */ /* 0x000fc00000000000 */
        /* <DEDUP_REMOVED lines=14> */
.L_x_1:


//--------------------- .nv.shared.triton_poi_fused_clone_5 --------------------------
	.section	.nv.shared.triton_poi_fused_clone_5,"aw",@nobits
	.sectionflags	@""
	.align	16
	.zero		1024


//--------------------- .nv.constant0.triton_poi_fused_clone_5 --------------------------
	.section	.nv.constant0.triton_poi_fused_clone_5,"a",@progbits
	.sectionflags	@""
	.align	4
.nv.constant0.triton_poi_fused_clone_5:
	.zero		560
